//
// Generated by NVIDIA NVVM Compiler
//
// Compiler Build ID: CL-36424714
// Cuda compilation tools, release 13.0, V13.0.88
// Based on NVVM 20.0.0
//

.version 9.0
.target sm_100
.address_size 64

	// .globl	_Z16transpose_kernelPjS_jj
// _ZZ22transpose_kernel_tiledPjS_jjE4tile has been demoted

.visible .entry _Z16transpose_kernelPjS_jj(
	.param .u64 .ptr .align 1 _Z16transpose_kernelPjS_jj_param_0,
	.param .u64 .ptr .align 1 _Z16transpose_kernelPjS_jj_param_1,
	.param .u32 _Z16transpose_kernelPjS_jj_param_2,
	.param .u32 _Z16transpose_kernelPjS_jj_param_3
)
{
	.reg .pred 	%p<4>;
	.reg .b32 	%r<16>;
	.reg .b64 	%rd<9>;

	ld.param.u64 	%rd1, [_Z16transpose_kernelPjS_jj_param_0];
	ld.param.u64 	%rd2, [_Z16transpose_kernelPjS_jj_param_1];
	ld.param.u32 	%r3, [_Z16transpose_kernelPjS_jj_param_2];
	ld.param.u32 	%r5, [_Z16transpose_kernelPjS_jj_param_3];
	mov.u32 	%r6, %tid.x;
	mov.u32 	%r7, %ctaid.x;
	mov.u32 	%r8, %ntid.x;
	mad.lo.s32 	%r1, %r7, %r8, %r6;
	mov.u32 	%r9, %tid.y;
	mov.u32 	%r10, %ctaid.y;
	mov.u32 	%r11, %ntid.y;
	mad.lo.s32 	%r12, %r10, %r11, %r9;
	setp.ge.u32 	%p1, %r1, %r3;
	setp.ge.u32 	%p2, %r12, %r5;
	or.pred  	%p3, %p1, %p2;
	@%p3 bra 	$L__BB0_2;
	cvta.to.global.u64 	%rd3, %rd2;
	cvta.to.global.u64 	%rd4, %rd1;
	mad.lo.s32 	%r13, %r3, %r12, %r1;
	mul.wide.u32 	%rd5, %r13, 4;
	add.s64 	%rd6, %rd3, %rd5;
	ld.global.u32 	%r14, [%rd6];
	mad.lo.s32 	%r15, %r5, %r1, %r12;
	mul.wide.u32 	%rd7, %r15, 4;
	add.s64 	%rd8, %rd4, %rd7;
	st.global.u32 	[%rd8], %r14;
$L__BB0_2:
	ret;

}
	// .globl	_Z22transpose_kernel_tiledPjS_jj
.visible .entry _Z22transpose_kernel_tiledPjS_jj(
	.param .u64 .ptr .align 1 _Z22transpose_kernel_tiledPjS_jj_param_0,
	.param .u64 .ptr .align 1 _Z22transpose_kernel_tiledPjS_jj_param_1,
	.param .u32 _Z22transpose_kernel_tiledPjS_jj_param_2,
	.param .u32 _Z22transpose_kernel_tiledPjS_jj_param_3
)
{
	.reg .pred 	%p<4>;
	.reg .b32 	%r<30>;
	.reg .b64 	%rd<9>;
	// demoted variable
	.shared .align 4 .b8 _ZZ22transpose_kernel_tiledPjS_jjE4tile[4096];
	ld.param.u64 	%rd1, [_Z22transpose_kernel_tiledPjS_jj_param_0];
	ld.param.u64 	%rd2, [_Z22transpose_kernel_tiledPjS_jj_param_1];
	ld.param.u32 	%r9, [_Z22transpose_kernel_tiledPjS_jj_param_2];
	ld.param.u32 	%r8, [_Z22transpose_kernel_tiledPjS_jj_param_3];
	mov.u32 	%r1, %tid.x;
	mov.u32 	%r10, %ctaid.x;
	mov.u32 	%r11, %ntid.x;
	mul.lo.s32 	%r2, %r10, %r11;
	add.s32 	%r3, %r2, %r1;
	mov.u32 	%r4, %tid.y;
	mov.u32 	%r12, %ctaid.y;
	mov.u32 	%r13, %ntid.y;
	mul.lo.s32 	%r5, %r12, %r13;
	add.s32 	%r14, %r5, %r4;
	setp.ge.u32 	%p1, %r3, %r8;
	setp.ge.u32 	%p2, %r14, %r9;
	or.pred  	%p3, %p1, %p2;
	@%p3 bra 	$L__BB1_2;
	cvta.to.global.u64 	%rd3, %rd2;
	cvta.to.global.u64 	%rd4, %rd1;
	mad.lo.s32 	%r15, %r8, %r14, %r3;
	mul.wide.u32 	%rd5, %r15, 4;
	add.s64 	%rd6, %rd3, %rd5;
	ld.global.u32 	%r16, [%rd6];
	shl.b32 	%r17, %r4, 7;
	mov.u32 	%r18, _ZZ22transpose_kernel_tiledPjS_jjE4tile;
	add.s32 	%r19, %r18, %r17;
	shl.b32 	%r20, %r1, 2;
	add.s32 	%r21, %r19, %r20;
	st.shared.u32 	[%r21], %r16;
	bar.sync 	0;
	add.s32 	%r22, %r5, %r1;
	add.s32 	%r23, %r2, %r4;
	shl.b32 	%r24, %r1, 7;
	add.s32 	%r25, %r18, %r24;
	shl.b32 	%r26, %r4, 2;
	add.s32 	%r27, %r25, %r26;
	ld.shared.u32 	%r28, [%r27];
	mad.lo.s32 	%r29, %r9, %r23, %r22;
	mul.wide.u32 	%rd7, %r29, 4;
	add.s64 	%rd8, %rd4, %rd7;
	st.global.u32 	[%rd8], %r28;
$L__BB1_2:
	ret;

}


// ===== COMPILED SASS (sm_100) =====

	.target	sm_100

	.elftype	@"ET_EXEC"


//--------------------- .note.nv.tkinfo           --------------------------
	.section	.note.nv.tkinfo,"",@"SHT_NOTE"
	.sectionflags	@"SHF_NOTE_NV_TKINFO"
	.tkinfo
        /*0018*/ 	.word	0x00000002
        /*0030*/ 	.string	""
        /*0030*/ 	.string	"ptxas"
        /*0030*/ 	.string	"Cuda compilation tools, release 13.0, V13.0.88"
        /*0030*/ 	.string	"Build cuda_13.0.r13.0/compiler.36424714_0"
        /*0030*/ 	.string	"-arch sm_100 -m 64 "



//--------------------- .note.nv.cuinfo           --------------------------
	.section	.note.nv.cuinfo,"",@"SHT_NOTE"
	.sectionflags	@"SHF_NOTE_NV_CUINFO"
        /*0018*/ 	.short	0x0002
        /*001a*/ 	.short	0x0064
        /*001c*/ 	.short	0x0082
	.zero		2


//--------------------- .nv.info                  --------------------------
	.section	.nv.info,"",@"SHT_CUDA_INFO"
	.align	4


	//----- nvinfo : EIATTR_REGCOUNT
	.align		4
        /*0000*/ 	.byte	0x04, 0x2f
        /*0002*/ 	.short	(.L_1 - .L_0)
	.align		4
.L_0:
        /*0004*/ 	.word	index@(_Z16transpose_kernelPjS_jj)
        /*0008*/ 	.word	0x0000000a


	//----- nvinfo : EIATTR_FRAME_SIZE
	.align		4
.L_1:
        /*000c*/ 	.byte	0x04, 0x11
        /*000e*/ 	.short	(.L_3 - .L_2)
	.align		4
.L_2:
        /*0010*/ 	.word	index@(_Z16transpose_kernelPjS_jj)
        /*0014*/ 	.word	0x00000000


	//----- nvinfo : EIATTR_REGCOUNT
	.align		4
.L_3:
        /*0018*/ 	.byte	0x04, 0x2f
        /*001a*/ 	.short	(.L_5 - .L_4)
	.align		4
.L_4:
        /*001c*/ 	.word	index@(_Z22transpose_kernel_tiledPjS_jj)
        /*0020*/ 	.word	0x0000000e


	//----- nvinfo : EIATTR_FRAME_SIZE
	.align		4
.L_5:
        /*0024*/ 	.byte	0x04, 0x11
        /*0026*/ 	.short	(.L_7 - .L_6)
	.align		4
.L_6:
        /*0028*/ 	.word	index@(_Z22transpose_kernel_tiledPjS_jj)
        /*002c*/ 	.word	0x00000000


	//----- nvinfo : EIATTR_MIN_STACK_SIZE
	.align		4
.L_7:
        /*0030*/ 	.byte	0x04, 0x12
        /*0032*/ 	.short	(.L_9 - .L_8)
	.align		4
.L_8:
        /*0034*/ 	.word	index@(_Z22transpose_kernel_tiledPjS_jj)
        /*0038*/ 	.word	0x00000000


	//----- nvinfo : EIATTR_MIN_STACK_SIZE
	.align		4
.L_9:
        /*003c*/ 	.byte	0x04, 0x12
        /*003e*/ 	.short	(.L_11 - .L_10)
	.align		4
.L_10:
        /*0040*/ 	.word	index@(_Z16transpose_kernelPjS_jj)
        /*0044*/ 	.word	0x00000000
.L_11:


//--------------------- .nv.compat                --------------------------
	.section	.nv.compat,"",@"SHT_CUDA_COMPAT_INFO"
	.align	4
        /*0000*/ 	.byte	0x02, 0x09, 0x00, 0x00, 0x02, 0x02, 0x01, 0x00, 0x02, 0x05, 0x05, 0x00, 0x03, 0x07, 0x01, 0x01
        /*0010*/ 	.byte	0x02, 0x03, 0x00, 0x00, 0x02, 0x06, 0x01, 0x00, 0x04, 0x0b, 0x08, 0x00, 0x09, 0x00, 0x00, 0x00
        /*0020*/ 	.byte	0x00, 0x00, 0x00, 0x00


//--------------------- .nv.info._Z22transpose_kernel_tiledPjS_jj --------------------------
	.section	.nv.info._Z22transpose_kernel_tiledPjS_jj,"",@"SHT_CUDA_INFO"
	.sectionflags	@""
	.align	4


	//----- nvinfo : EIATTR_CUDA_API_VERSION
	.align		4
        /*0000*/ 	.byte	0x04, 0x37
        /*0002*/ 	.short	(.L_13 - .L_12)
.L_12:
        /*0004*/ 	.word	0x00000082


	//----- nvinfo : EIATTR_KPARAM_INFO
	.align		4
.L_13:
        /*0008*/ 	.byte	0x04, 0x17
        /*000a*/ 	.short	(.L_15 - .L_14)
.L_14:
        /*000c*/ 	.word	0x00000000
        /*0010*/ 	.short	0x0003
        /*0012*/ 	.short	0x0014
        /*0014*/ 	.byte	0x00, 0xf0, 0x11, 0x00


	//----- nvinfo : EIATTR_KPARAM_INFO
	.align		4
.L_15:
        /*0018*/ 	.byte	0x04, 0x17
        /*001a*/ 	.short	(.L_17 - .L_16)
.L_16:
        /*001c*/ 	.word	0x00000000
        /*0020*/ 	.short	0x0002
        /*0022*/ 	.short	0x0010
        /*0024*/ 	.byte	0x00, 0xf0, 0x11, 0x00


	//----- nvinfo : EIATTR_KPARAM_INFO
	.align		4
.L_17:
        /*0028*/ 	.byte	0x04, 0x17
        /*002a*/ 	.short	(.L_19 - .L_18)
.L_18:
        /*002c*/ 	.word	0x00000000
        /*0030*/ 	.short	0x0001
        /*0032*/ 	.short	0x0008
        /*0034*/ 	.byte	0x00, 0xf5, 0x21, 0x00


	//----- nvinfo : EIATTR_KPARAM_INFO
	.align		4
.L_19:
        /*0038*/ 	.byte	0x04, 0x17
        /*003a*/ 	.short	(.L_21 - .L_20)
.L_20:
        /*003c*/ 	.word	0x00000000
        /*0040*/ 	.short	0x0000
        /*0042*/ 	.short	0x0000
        /*0044*/ 	.byte	0x00, 0xf5, 0x21, 0x00


	//----- nvinfo : EIATTR_SPARSE_MMA_MASK
	.align		4
.L_21:
        /*0048*/ 	.byte	0x03, 0x50
        /*004a*/ 	.short	0x0000


	//----- nvinfo : EIATTR_MAXREG_COUNT
	.align		4
        /*004c*/ 	.byte	0x03, 0x1b
        /*004e*/ 	.short	0x00ff


	//----- nvinfo : EIATTR_NUM_BARRIERS
	.align		4
        /*0050*/ 	.byte	0x02, 0x4c
        /*0052*/ 	.byte	0x01
	.zero		1


	//----- nvinfo : EIATTR_MERCURY_ISA_VERSION
	.align		4
        /*0054*/ 	.byte	0x03, 0x5f
        /*0056*/ 	.short	0x0101


	//----- nvinfo : EIATTR_VRC_CTA_INIT_COUNT
	.align		4
        /*0058*/ 	.byte	0x02, 0x4a
	.zero		1
	.zero		1


	//----- nvinfo : EIATTR_EXIT_INSTR_OFFSETS
	.align		4
        /*005c*/ 	.byte	0x04, 0x1c
        /*005e*/ 	.short	(.L_23 - .L_22)


	//   ....[0]....
.L_22:
        /*0060*/ 	.word	0x000000e0


	//   ....[1]....
        /*0064*/ 	.word	0x00000240


	//----- nvinfo : EIATTR_CBANK_PARAM_SIZE
	.align		4
.L_23:
        /*0068*/ 	.byte	0x03, 0x19
        /*006a*/ 	.short	0x0018


	//----- nvinfo : EIATTR_PARAM_CBANK
	.align		4
        /*006c*/ 	.byte	0x04, 0x0a
        /*006e*/ 	.short	(.L_25 - .L_24)
	.align		4
.L_24:
        /*0070*/ 	.word	index@(.nv.constant0._Z22transpose_kernel_tiledPjS_jj)
        /*0074*/ 	.short	0x0380
        /*0076*/ 	.short	0x0018


	//----- nvinfo : EIATTR_SW_WAR
	.align		4
.L_25:
        /*0078*/ 	.byte	0x04, 0x36
        /*007a*/ 	.short	(.L_27 - .L_26)
.L_26:
        /*007c*/ 	.word	0x00000008
.L_27:


//--------------------- .nv.info._Z16transpose_kernelPjS_jj --------------------------
	.section	.nv.info._Z16transpose_kernelPjS_jj,"",@"SHT_CUDA_INFO"
	.sectionflags	@""
	.align	4


	//----- nvinfo : EIATTR_CUDA_API_VERSION
	.align		4
        /*0000*/ 	.byte	0x04, 0x37
        /*0002*/ 	.short	(.L_29 - .L_28)
.L_28:
        /*0004*/ 	.word	0x00000082


	//----- nvinfo : EIATTR_KPARAM_INFO
	.align		4
.L_29:
        /*0008*/ 	.byte	0x04, 0x17
        /*000a*/ 	.short	(.L_31 - .L_30)
.L_30:
        /*000c*/ 	.word	0x00000000
        /*0010*/ 	.short	0x0003
        /*0012*/ 	.short	0x0014
        /*0014*/ 	.byte	0x00, 0xf0, 0x11, 0x00


	//----- nvinfo : EIATTR_KPARAM_INFO
	.align		4
.L_31:
        /*0018*/ 	.byte	0x04, 0x17
        /*001a*/ 	.short	(.L_33 - .L_32)
.L_32:
        /*001c*/ 	.word	0x00000000
        /*0020*/ 	.short	0x0002
        /*0022*/ 	.short	0x0010
        /*0024*/ 	.byte	0x00, 0xf0, 0x11, 0x00


	//----- nvinfo : EIATTR_KPARAM_INFO
	.align		4
.L_33:
        /*0028*/ 	.byte	0x04, 0x17
        /*002a*/ 	.short	(.L_35 - .L_34)
.L_34:
        /*002c*/ 	.word	0x00000000
        /*0030*/ 	.short	0x0001
        /*0032*/ 	.short	0x0008
        /*0034*/ 	.byte	0x00, 0xf5, 0x21, 0x00


	//----- nvinfo : EIATTR_KPARAM_INFO
	.align		4
.L_35:
        /*0038*/ 	.byte	0x04, 0x17
        /*003a*/ 	.short	(.L_37 - .L_36)
.L_36:
        /*003c*/ 	.word	0x00000000
        /*0040*/ 	.short	0x0000
        /*0042*/ 	.short	0x0000
        /*0044*/ 	.byte	0x00, 0xf5, 0x21, 0x00


	//----- nvinfo : EIATTR_SPARSE_MMA_MASK
	.align		4
.L_37:
        /*0048*/ 	.byte	0x03, 0x50
        /*004a*/ 	.short	0x0000


	//----- nvinfo : EIATTR_MAXREG_COUNT
	.align		4
        /*004c*/ 	.byte	0x03, 0x1b
        /*004e*/ 	.short	0x00ff


	//----- nvinfo : EIATTR_MERCURY_ISA_VERSION
	.align		4
        /*0050*/ 	.byte	0x03, 0x5f
        /*0052*/ 	.short	0x0101


	//----- nvinfo : EIATTR_VRC_CTA_INIT_COUNT
	.align		4
        /*0054*/ 	.byte	0x02, 0x4a
	.zero		1
	.zero		1


	//----- nvinfo : EIATTR_EXIT_INSTR_OFFSETS
	.align		4
        /*0058*/ 	.byte	0x04, 0x1c
        /*005a*/ 	.short	(.L_39 - .L_38)


	//   ....[0]....
.L_38:
        /*005c*/ 	.word	0x000000c0


	//   ....[1]....
        /*0060*/ 	.word	0x00000160


	//----- nvinfo : EIATTR_CBANK_PARAM_SIZE
	.align		4
.L_39:
        /*0064*/ 	.byte	0x03, 0x19
        /*0066*/ 	.short	0x0018


	//----- nvinfo : EIATTR_PARAM_CBANK
	.align		4
        /*0068*/ 	.byte	0x04, 0x0a
        /*006a*/ 	.short	(.L_41 - .L_40)
	.align		4
.L_40:
        /*006c*/ 	.word	index@(.nv.constant0._Z16transpose_kernelPjS_jj)
        /*0070*/ 	.short	0x0380
        /*0072*/ 	.short	0x0018


	//----- nvinfo : EIATTR_SW_WAR
	.align		4
.L_41:
        /*0074*/ 	.byte	0x04, 0x36
        /*0076*/ 	.short	(.L_43 - .L_42)
.L_42:
        /*0078*/ 	.word	0x00000008
.L_43:


//--------------------- .nv.callgraph             --------------------------
	.section	.nv.callgraph,"",@"SHT_CUDA_CALLGRAPH"
	.align	4
	.sectionentsize	8
	.align		4
        /*0000*/ 	.word	0x00000000
	.align		4
        /*0004*/ 	.word	0xffffffff
	.align		4
        /*0008*/ 	.word	0x00000000
	.align		4
        /*000c*/ 	.word	0xfffffffe
	.align		4
        /*0010*/ 	.word	0x00000000
	.align		4
        /*0014*/ 	.word	0xfffffffd
	.align		4
        /*0018*/ 	.word	0x00000000
	.align		4
        /*001c*/ 	.word	0xfffffffc


//--------------------- .text._Z22transpose_kernel_tiledPjS_jj --------------------------
	.section	.text._Z22transpose_kernel_tiledPjS_jj,"ax",@progbits
	.align	128
        .global         _Z22transpose_kernel_tiledPjS_jj
        .type           _Z22transpose_kernel_tiledPjS_jj,@function
        .size           _Z22transpose_kernel_tiledPjS_jj,(.L_x_2 - _Z22transpose_kernel_tiledPjS_jj)
        .other          _Z22transpose_kernel_tiledPjS_jj,@"STO_CUDA_ENTRY STV_DEFAULT"
_Z22transpose_kernel_tiledPjS_jj:
.text._Z22transpose_kernel_tiledPjS_jj:
[----:B------:R-:W-:Y:S01]  /*0000*/  LDC R1, c[0x0][0x37c] ;  /* 0x0000df00ff017b82 */ /* 0x000fe20000000800 */
[----:B------:R-:W0:Y:S07]  /*0010*/  S2R R11, SR_TID.Y ;  /* 0x00000000000b7919 */ /* 0x000e2e0000002200 */
[----:B------:R-:W1:Y:S01]  /*0020*/  S2UR UR5, SR_CTAID.Y ;  /* 0x00000000000579c3 */ /* 0x000e620000002600 */
[----:B------:R-:W2:Y:S01]  /*0030*/  LDCU UR6, c[0x0][0x360] ;  /* 0x00006c00ff0677ac */ /* 0x000ea20008000800 */
[----:B------:R-:W3:Y:S01]  /*0040*/  S2R R7, SR_TID.X ;  /* 0x0000000000077919 */ /* 0x000ee20000002100 */
[----:B------:R-:W1:Y:S05]  /*0050*/  LDCU UR7, c[0x0][0x364] ;  /* 0x00006c80ff0777ac */ /* 0x000e6a0008000800 */
[----:B------:R-:W2:Y:S01]  /*0060*/  S2UR UR4, SR_CTAID.X ;  /* 0x00000000000479c3 */ /* 0x000ea20000002500 */
[----:B------:R-:W4:Y:S01]  /*0070*/  LDCU.64 UR10, c[0x0][0x390] ;  /* 0x00007200ff0a77ac */ /* 0x000f220008000a00 */
[----:B-1----:R-:W-:-:S06]  /*0080*/  UIMAD UR5, UR5, UR7, URZ ;  /* 0x00000007050572a4 */ /* 0x002fcc000f8e02ff */
[----:B0-----:R-:W-:Y:S01]  /*0090*/  VIADD R5, R11, UR5 ;  /* 0x000000050b057c36 */ /* 0x001fe20008000000 */
[----:B--2---:R-:W-:-:S04]  /*00a0*/  UIMAD UR4, UR4, UR6, URZ ;  /* 0x00000006040472a4 */ /* 0x004fc8000f8e02ff */
[----:B----4-:R-:W-:Y:S02]  /*00b0*/  ISETP.GE.U32.AND P0, PT, R5, UR10, PT ;  /* 0x0000000a05007c0c */ /* 0x010fe4000bf06070 */
[----:B---3--:R-:W-:-:S05]  /*00c0*/  VIADD R0, R7, UR4 ;  /* 0x0000000407007c36 */ /* 0x008fca0008000000 */
[----:B------:R-:W-:-:S13]  /*00d0*/  ISETP.GE.U32.OR P0, PT, R0, UR11, P0 ;  /* 0x0000000b00007c0c */ /* 0x000fda0008706470 */
[----:B------:R-:W-:Y:S05]  /*00e0*/  @P0 EXIT ;  /* 0x000000000000094d */ /* 0x000fea0003800000 */
[----:B------:R-:W0:Y:S01]  /*00f0*/  LDC.64 R2, c[0x0][0x388] ;  /* 0x0000e200ff027b82 */ /* 0x000e220000000a00 */
[----:B------:R-:W1:Y:S01]  /*0100*/  LDCU.64 UR8, c[0x0][0x358] ;  /* 0x00006b00ff0877ac */ /* 0x000e620008000a00 */
[----:B------:R-:W-:-:S04]  /*0110*/  IMAD R5, R5, UR11, R0 ;  /* 0x0000000b05057c24 */ /* 0x000fc8000f8e0200 */
[----:B0-----:R-:W-:-:S05]  /*0120*/  IMAD.WIDE.U32 R2, R5, 0x4, R2 ;  /* 0x0000000405027825 */ /* 0x001fca00078e0002 */
[----:B-1----:R0:W2:Y:S01]  /*0130*/  LDG.E R0, desc[UR8][R2.64] ;  /* 0x0000000802007981 */ /* 0x0020a2000c1e1900 */
[----:B------:R-:W1:Y:S01]  /*0140*/  S2UR UR7, SR_CgaCtaId ;  /* 0x00000000000779c3 */ /* 0x000e620000008800 */
[----:B------:R-:W-:-:S07]  /*0150*/  UMOV UR6, 0x400 ;  /* 0x0000040000067882 */ /* 0x000fce0000000000 */
[----:B0-----:R-:W0:Y:S01]  /*0160*/  LDC.64 R2, c[0x0][0x380] ;  /* 0x0000e000ff027b82 */ /* 0x001e220000000a00 */
[----:B-1----:R-:W-:-:S06]  /*0170*/  ULEA UR6, UR7, UR6, 0x18 ;  /* 0x0000000607067291 */ /* 0x002fcc000f8ec0ff */
[----:B------:R-:W-:Y:S02]  /*0180*/  LEA R4, R11, UR6, 0x7 ;  /* 0x000000060b047c11 */ /* 0x000fe4000f8e38ff */
[C---:B------:R-:W-:Y:S02]  /*0190*/  LEA R6, R7.reuse, UR6, 0x7 ;  /* 0x0000000607067c11 */ /* 0x040fe4000f8e38ff */
[C---:B------:R-:W-:Y:S02]  /*01a0*/  LEA R5, R7.reuse, R4, 0x2 ;  /* 0x0000000407057211 */ /* 0x040fe400078e10ff */
[----:B------:R-:W-:Y:S01]  /*01b0*/  IADD3 R4, PT, PT, R7, UR5, RZ ;  /* 0x0000000507047c10 */ /* 0x000fe2000fffe0ff */
[C---:B------:R-:W-:Y:S01]  /*01c0*/  IMAD R6, R11.reuse, 0x4, R6 ;  /* 0x000000040b067824 */ /* 0x040fe200078e0206 */
[----:B------:R-:W-:-:S05]  /*01d0*/  IADD3 R7, PT, PT, R11, UR4, RZ ;  /* 0x000000040b077c10 */ /* 0x000fca000fffe0ff */
[----:B------:R-:W-:-:S04]  /*01e0*/  IMAD R7, R7, UR10, R4 ;  /* 0x0000000a07077c24 */ /* 0x000fc8000f8e0204 */
[----:B0-----:R-:W-:Y:S01]  /*01f0*/  IMAD.WIDE.U32 R2, R7, 0x4, R2 ;  /* 0x0000000407027825 */ /* 0x001fe200078e0002 */
[----:B--2---:R-:W-:Y:S01]  /*0200*/  STS [R5], R0 ;  /* 0x0000000005007388 */ /* 0x004fe20000000800 */
[----:B------:R-:W-:Y:S06]  /*0210*/  BAR.SYNC.DEFER_BLOCKING 0x0 ;  /* 0x0000000000007b1d */ /* 0x000fec0000010000 */
[----:B------:R-:W0:Y:S04]  /*0220*/  LDS R9, [R6] ;  /* 0x0000000006097984 */ /* 0x000e280000000800 */
[----:B0-----:R-:W-:Y:S01]  /*0230*/  STG.E desc[UR8][R2.64], R9 ;  /* 0x0000000902007986 */ /* 0x001fe2000c101908 */
[----:B------:R-:W-:Y:S05]  /*0240*/  EXIT ;  /* 0x000000000000794d */ /* 0x000fea0003800000 */
.L_x_0:
[----:B------:R-:W-:-:S00]  /*0250*/  BRA `(.L_x_0) ;  /* 0xfffffffc00fc7947 */ /* 0x000fc0000383ffff */
[----:B------:R-:W-:-:S00]  /*0260*/  NOP ;  /* 0x0000000000007918 */ /* 0x000fc00000000000 */
        /* <DEDUP_REMOVED lines=9> */
.L_x_2:


//--------------------- .text._Z16transpose_kernelPjS_jj --------------------------
	.section	.text._Z16transpose_kernelPjS_jj,"ax",@progbits
	.align	128
        .global         _Z16transpose_kernelPjS_jj
        .type           _Z16transpose_kernelPjS_jj,@function
        .size           _Z16transpose_kernelPjS_jj,(.L_x_3 - _Z16transpose_kernelPjS_jj)
        .other          _Z16transpose_kernelPjS_jj,@"STO_CUDA_ENTRY STV_DEFAULT"
_Z16transpose_kernelPjS_jj:
.text._Z16transpose_kernelPjS_jj:
[----:B------:R-:W-:Y:S01]  /*0000*/  LDC R1, c[0x0][0x37c] ;  /* 0x0000df00ff017b82 */ /* 0x000fe20000000800 */
[----:B------:R-:W0:Y:S07]  /*0010*/  S2R R7, SR_TID.Y ;  /* 0x0000000000077919 */ /* 0x000e2e0000002200 */
[----:B------:R-:W1:Y:S01]  /*0020*/  LDC R3, c[0x0][0x360] ;  /* 0x0000d800ff037b82 */ /* 0x000e620000000800 */
[----:B------:R-:W2:Y:S01]  /*0030*/  LDCU.64 UR6, c[0x0][0x390] ;  /* 0x00007200ff0677ac */ /* 0x000ea20008000a00 */
[----:B------:R-:W1:Y:S06]  /*0040*/  S2R R0, SR_TID.X ;  /* 0x0000000000007919 */ /* 0x000e6c0000002100 */
[----:B------:R-:W0:Y:S08]  /*0050*/  S2UR UR5, SR_CTAID.Y ;  /* 0x00000000000579c3 */ /* 0x000e300000002600 */
[----:B------:R-:W0:Y:S08]  /*0060*/  LDC R2, c[0x0][0x364] ;  /* 0x0000d900ff027b82 */ /* 0x000e300000000800 */
[----:B------:R-:W1:Y:S01]  /*0070*/  S2UR UR4, SR_CTAID.X ;  /* 0x00000000000479c3 */ /* 0x000e620000002500 */
[----:B0-----:R-:W-:-:S05]  /*0080*/  IMAD R7, R2, UR5, R7 ;  /* 0x0000000502077c24 */ /* 0x001fca000f8e0207 */
[----:B--2---:R-:W-:Y:S01]  /*0090*/  ISETP.GE.U32.AND P0, PT, R7, UR7, PT ;  /* 0x0000000707007c0c */ /* 0x004fe2000bf06070 */
[----:B-1----:R-:W-:-:S05]  /*00a0*/  IMAD R0, R3, UR4, R0 ;  /* 0x0000000403007c24 */ /* 0x002fca000f8e0200 */
[----:B------:R-:W-:-:S13]  /*00b0*/  ISETP.GE.U32.OR P0, PT, R0, UR6, P0 ;  /* 0x0000000600007c0c */ /* 0x000fda0008706470 */
[----:B------:R-:W-:Y:S05]  /*00c0*/  @P0 EXIT ;  /* 0x000000000000094d */ /* 0x000fea0003800000 */
[----:B------:R-:W0:Y:S01]  /*00d0*/  LDC.64 R2, c[0x0][0x388] ;  /* 0x0000e200ff027b82 */ /* 0x000e220000000a00 */
[----:B------:R-:W1:Y:S01]  /*00e0*/  LDCU.64 UR4, c[0x0][0x358] ;  /* 0x00006b00ff0477ac */ /* 0x000e620008000a00 */
[----:B------:R-:W-:-:S04]  /*00f0*/  IMAD R5, R7, UR6, R0 ;  /* 0x0000000607057c24 */ /* 0x000fc8000f8e0200 */
[----:B0-----:R-:W-:Y:S02]  /*0100*/  IMAD.WIDE.U32 R2, R5, 0x4, R2 ;  /* 0x0000000405027825 */ /* 0x001fe400078e0002 */
[----:B------:R-:W0:Y:S04]  /*0110*/  LDC.64 R4, c[0x0][0x380] ;  /* 0x0000e000ff047b82 */ /* 0x000e280000000a00 */
[----:B-1----:R-:W2:Y:S01]  /*0120*/  LDG.E R3, desc[UR4][R2.64] ;  /* 0x0000000402037981 */ /* 0x002ea2000c1e1900 */
[----:B------:R-:W-:-:S04]  /*0130*/  IMAD R7, R0, UR7, R7 ;  /* 0x0000000700077c24 */ /* 0x000fc8000f8e0207 */
[----:B0-----:R-:W-:-:S05]  /*0140*/  IMAD.WIDE.U32 R4, R7, 0x4, R4 ;  /* 0x0000000407047825 */ /* 0x001fca00078e0004 */
[----:B--2---:R-:W-:Y:S01]  /*0150*/  STG.E desc[UR4][R4.64], R3 ;  /* 0x0000000304007986 */ /* 0x004fe2000c101904 */
[----:B------:R-:W-:Y:S05]  /*0160*/  EXIT ;  /* 0x000000000000794d */ /* 0x000fea0003800000 */
.L_x_1:
        /* <DEDUP_REMOVED lines=9> */
.L_x_3:


//--------------------- .nv.shared._Z22transpose_kernel_tiledPjS_jj --------------------------
	.section	.nv.shared._Z22transpose_kernel_tiledPjS_jj,"aw",@nobits
	.sectionflags	@""
	.align	4
.nv.shared._Z22transpose_kernel_tiledPjS_jj:
	.zero		5120


//--------------------- .nv.shared.reserved.0     --------------------------
	.section	.nv.shared.reserved.0,"aw",@nobits
	.weak		__nv_reservedSMEM_offset_0_alias
	.size		__nv_reservedSMEM_offset_0_alias, 0, 64
	.other		__nv_reservedSMEM_offset_0_alias,@"STO_CUDA_RESERVED_SHARED STV_DEFAULT"
__nv_reservedSMEM_offset_0_alias:
	.zero		0
	.zero		64


//--------------------- .nv.constant0._Z22transpose_kernel_tiledPjS_jj --------------------------
	.section	.nv.constant0._Z22transpose_kernel_tiledPjS_jj,"a",@progbits
	.sectionflags	@""
	.align	4
.nv.constant0._Z22transpose_kernel_tiledPjS_jj:
	.zero		920


//--------------------- .nv.constant0._Z16transpose_kernelPjS_jj --------------------------
	.section	.nv.constant0._Z16transpose_kernelPjS_jj,"a",@progbits
	.sectionflags	@""
	.align	4
.nv.constant0._Z16transpose_kernelPjS_jj:
	.zero		920


//--------------------- SYMBOLS --------------------------

	.type		.nv.reservedSmem.offset0,@object
	.size		.nv.reservedSmem.offset0,0x4
	.type		.nv.reservedSmem.cap,@object
	.size		.nv.reservedSmem.cap,0x4
